	.headerflags	@"EF_CUDA_TEXMODE_UNIFIED EF_CUDA_64BIT_ADDRESS EF_CUDA_ACCELERATORS EF_CUDA_SM90 EF_CUDA_VIRTUAL_SM(EF_CUDA_SM90)"
	.elftype	@"ET_EXEC"


//--------------------- .nv.info                  --------------------------
	.section	.nv.info,"",@"SHT_CUDA_INFO"
	.align	4


	//----- nvinfo : EIATTR_REGCOUNT
	.align		4
        /*0000*/ 	.byte	0x04, 0x2f
        /*0002*/ 	.short	(.L_1 - .L_0)
	.align		4
.L_0:
        /*0004*/ 	.word	index@(triton_poi_fused_constant_pad_nd_relu_33)
        /*0008*/ 	.word	0x0000000e


	//----- nvinfo : EIATTR_MIN_STACK_SIZE
	.align		4
.L_1:
        /*000c*/ 	.byte	0x04, 0x12
        /*000e*/ 	.short	(.L_3 - .L_2)
	.align		4
.L_2:
        /*0010*/ 	.word	index@(triton_poi_fused_constant_pad_nd_relu_33)
        /*0014*/ 	.word	0x00000000


	//----- nvinfo : EIATTR_FRAME_SIZE
	.align		4
.L_3:
        /*0018*/ 	.byte	0x04, 0x11
        /*001a*/ 	.short	(.L_5 - .L_4)
	.align		4
.L_4:
        /*001c*/ 	.word	index@(triton_poi_fused_constant_pad_nd_relu_33)
        /*0020*/ 	.word	0x00000000


	//----- nvinfo : EIATTR_MIN_STACK_SIZE
	.align		4
.L_5:
        /*0024*/ 	.byte	0x04, 0x12
        /*0026*/ 	.short	(.L_7 - .L_6)
	.align		4
.L_6:
        /*0028*/ 	.word	index@(triton_poi_fused_constant_pad_nd_relu_33)
        /*002c*/ 	.word	0x00000000
.L_7:


//--------------------- .nv.info.triton_poi_fused_constant_pad_nd_relu_33 --------------------------
	.section	.nv.info.triton_poi_fused_constant_pad_nd_relu_33,"",@"SHT_CUDA_INFO"
	.sectionflags	@""
	.align	4


	//----- nvinfo : EIATTR_CUDA_API_VERSION
	.align		4
        /*0000*/ 	.byte	0x04, 0x37
        /*0002*/ 	.short	(.L_9 - .L_8)
.L_8:
        /*0004*/ 	.word	0x0000007c


	//----- nvinfo : EIATTR_KPARAM_INFO
	.align		4
.L_9:
        /*0008*/ 	.byte	0x04, 0x17
        /*000a*/ 	.short	(.L_11 - .L_10)
.L_10:
        /*000c*/ 	.word	0x00000000
        /*0010*/ 	.short	0x0002
        /*0012*/ 	.short	0x0010
        /*0014*/ 	.byte	0x00, 0xf0, 0x11, 0x00


	//----- nvinfo : EIATTR_KPARAM_INFO
	.align		4
.L_11:
        /*0018*/ 	.byte	0x04, 0x17
        /*001a*/ 	.short	(.L_13 - .L_12)
.L_12:
        /*001c*/ 	.word	0x00000000
        /*0020*/ 	.short	0x0001
        /*0022*/ 	.short	0x0008
        /*0024*/ 	.byte	0x00, 0xf4, 0x21, 0x00


	//----- nvinfo : EIATTR_KPARAM_INFO
	.align		4
.L_13:
        /*0028*/ 	.byte	0x04, 0x17
        /*002a*/ 	.short	(.L_15 - .L_14)
.L_14:
        /*002c*/ 	.word	0x00000000
        /*0030*/ 	.short	0x0000
        /*0032*/ 	.short	0x0000
        /*0034*/ 	.byte	0x00, 0xf4, 0x21, 0x00


	//----- nvinfo : EIATTR_SPARSE_MMA_MASK
	.align		4
.L_15:
        /*0038*/ 	.byte	0x03, 0x50
        /*003a*/ 	.short	0x0000


	//----- nvinfo : EIATTR_MAXREG_COUNT
	.align		4
        /*003c*/ 	.byte	0x03, 0x1b
        /*003e*/ 	.short	0x00ff


	//----- nvinfo : EIATTR_EXIT_INSTR_OFFSETS
	.align		4
        /*0040*/ 	.byte	0x04, 0x1c
        /*0042*/ 	.short	(.L_17 - .L_16)


	//   ....[0]....
.L_16:
        /*0044*/ 	.word	0x000003c0


	//   ....[1]....
        /*0048*/ 	.word	0x000003e0


	//----- nvinfo : EIATTR_REQNTID
	.align		4
.L_17:
        /*004c*/ 	.byte	0x04, 0x10
        /*004e*/ 	.short	(.L_19 - .L_18)
.L_18:
        /*0050*/ 	.word	0x00000100
        /*0054*/ 	.word	0x00000001
        /*0058*/ 	.word	0x00000001


	//----- nvinfo : EIATTR_CBANK_PARAM_SIZE
	.align		4
.L_19:
        /*005c*/ 	.byte	0x03, 0x19
        /*005e*/ 	.short	0x0014


	//----- nvinfo : EIATTR_PARAM_CBANK
	.align		4
        /*0060*/ 	.byte	0x04, 0x0a
        /*0062*/ 	.short	(.L_21 - .L_20)
	.align		4
.L_20:
        /*0064*/ 	.word	index@(.nv.constant0.triton_poi_fused_constant_pad_nd_relu_33)
        /*0068*/ 	.short	0x0210
        /*006a*/ 	.short	0x0014


	//----- nvinfo : EIATTR_SW_WAR
	.align		4
.L_21:
        /*006c*/ 	.byte	0x04, 0x36
        /*006e*/ 	.short	(.L_23 - .L_22)
.L_22:
        /*0070*/ 	.word	0x00000008
.L_23:


//--------------------- .nv.callgraph             --------------------------
	.section	.nv.callgraph,"",@"SHT_CUDA_CALLGRAPH"
	.align	4
	.sectionentsize	8
	.align		4
        /*0000*/ 	.word	0x00000000
	.align		4
        /*0004*/ 	.word	0xffffffff
	.align		4
        /*0008*/ 	.word	0x00000000
	.align		4
        /*000c*/ 	.word	0xfffffffe
	.align		4
        /*0010*/ 	.word	0x00000000
	.align		4
        /*0014*/ 	.word	0xfffffffd
	.align		4
        /*0018*/ 	.word	0x00000000
	.align		4
        /*001c*/ 	.word	0xfffffffc


//--------------------- .text.triton_poi_fused_constant_pad_nd_relu_33 --------------------------
	.section	.text.triton_poi_fused_constant_pad_nd_relu_33,"ax",@progbits
	.align	128
        .global         triton_poi_fused_constant_pad_nd_relu_33
        .type           triton_poi_fused_constant_pad_nd_relu_33,@function
        .size           triton_poi_fused_constant_pad_nd_relu_33,(.L_x_1 - triton_poi_fused_constant_pad_nd_relu_33)
        .other          triton_poi_fused_constant_pad_nd_relu_33,@"STO_CUDA_ENTRY STV_DEFAULT"
triton_poi_fused_constant_pad_nd_relu_33:
.text.triton_poi_fused_constant_pad_nd_relu_33:
[----:B------:R-:W0:Y:S02]  /*0000*/  LDC R1, c[0x0][0x28] ;  /* 0x00000a00ff017b82 */ /* 0x000e240000000800 */
[----:B------:R-:W1:Y:S01]  /*0010*/  S2R R0, SR_TID.X ;  /* 0x0000000000007919 */ /* 0x000e620000002100 */
[----:B------:R-:W-:Y:S01]  /*0020*/  IMAD.MOV.U32 R2, RZ, RZ, RZ ;  /* 0x000000ffff027224 */ /* 0x000fe200078e00ff */
[----:B------:R-:W-:Y:S01]  /*0030*/  ULDC.64 UR4, c[0x0][0x210] ;  /* 0x0000840000047ab9 */ /* 0x000fe20000000a00 */
[----:B------:R-:W2:Y:S01]  /*0040*/  S2R R3, SR_CTAID.X ;  /* 0x0000000000037919 */ /* 0x000ea20000002500 */
[----:B-1----:R-:W-:-:S05]  /*0050*/  IMAD.SHL.U32 R0, R0, 0x2, RZ ;  /* 0x0000000200007824 */ /* 0x002fca00078e00ff */
[----:B------:R-:W-:-:S05]  /*0060*/  LOP3.LUT R0, R0, 0x1fe, RZ, 0xc0, !PT ;  /* 0x000001fe00007812 */ /* 0x000fca00078ec0ff */
[----:B--2---:R-:W-:-:S04]  /*0070*/  IMAD R3, R3, 0x200, R0 ;  /* 0x0000020003037824 */ /* 0x004fc800078e0200 */
[----:B------:R-:W-:-:S04]  /*0080*/  IMAD.HI R0, R3, 0x66666667, RZ ;  /* 0x6666666703007827 */ /* 0x000fc800078e02ff */
[----:B------:R-:W-:Y:S01]  /*0090*/  IMAD.HI R8, R3, -0x49f49f49, R2 ;  /* 0xb60b60b703087827 */ /* 0x000fe200078e0202 */
[----:B------:R-:W-:-:S04]  /*00a0*/  SHF.R.U32.HI R5, RZ, 0x1f, R0 ;  /* 0x0000001fff057819 */ /* 0x000fc80000011600 */
[----:B------:R-:W-:Y:S01]  /*00b0*/  LEA.HI.SX32 R5, R0, R5, 0x1e ;  /* 0x0000000500057211 */ /* 0x000fe200078ff2ff */
[----:B------:R-:W-:Y:S01]  /*00c0*/  VIADD R0, R3, 0x1 ;  /* 0x0000000103007836 */ /* 0x000fe20000000000 */
[----:B------:R-:W-:-:S03]  /*00d0*/  SHF.R.U32.HI R9, RZ, 0x1f, R8 ;  /* 0x0000001fff097819 */ /* 0x000fc60000011608 */
[----:B------:R-:W-:Y:S01]  /*00e0*/  IMAD.HI R4, R5, 0x38e38e39, RZ ;  /* 0x38e38e3905047827 */ /* 0x000fe200078e02ff */
[----:B------:R-:W-:-:S03]  /*00f0*/  LEA.HI R9, R8, R9, RZ, 0x1a ;  /* 0x0000000908097211 */ /* 0x000fc600078fd0ff */
[----:B------:R-:W-:Y:S01]  /*0100*/  IMAD.HI R6, R0, 0x66666667, RZ ;  /* 0x6666666700067827 */ /* 0x000fe200078e02ff */
[----:B------:R-:W-:-:S03]  /*0110*/  SHF.R.S32.HI R7, RZ, 0x1, R4 ;  /* 0x00000001ff077819 */ /* 0x000fc60000011404 */
[----:B------:R-:W-:Y:S01]  /*0120*/  IMAD R2, R5, -0xa, R3 ;  /* 0xfffffff605027824 */ /* 0x000fe200078e0203 */
[----:B------:R-:W-:Y:S01]  /*0130*/  LEA.HI R4, R4, R7, RZ, 0x1 ;  /* 0x0000000704047211 */ /* 0x000fe200078f08ff */
[----:B------:R-:W-:Y:S01]  /*0140*/  IMAD.SHL.U32 R9, R9, 0x40, RZ ;  /* 0x0000004009097824 */ /* 0x000fe200078e00ff */
[----:B------:R-:W-:-:S03]  /*0150*/  SHF.R.U32.HI R7, RZ, 0x1f, R6 ;  /* 0x0000001fff077819 */ /* 0x000fc60000011606 */
[----:B------:R-:W-:Y:S01]  /*0160*/  IMAD R4, R4, -0x9, R5 ;  /* 0xfffffff704047824 */ /* 0x000fe200078e0205 */
[----:B------:R-:W-:Y:S01]  /*0170*/  LEA.HI.SX32 R7, R6, R7, 0x1e ;  /* 0x0000000706077211 */ /* 0x000fe200078ff2ff */
[----:B------:R-:W-:Y:S01]  /*0180*/  VIADD R5, R2, 0xffffffff ;  /* 0xffffffff02057836 */ /* 0x000fe20000000000 */
[----:B------:R-:W-:Y:S02]  /*0190*/  SHF.R.S32.HI R11, RZ, 0x1f, R9 ;  /* 0x0000001fff0b7819 */ /* 0x000fe40000011409 */
[C---:B------:R-:W-:Y:S01]  /*01a0*/  ISETP.GT.AND P0, PT, R4.reuse, RZ, PT ;  /* 0x000000ff0400720c */ /* 0x040fe20003f04270 */
[----:B------:R-:W-:Y:S02]  /*01b0*/  IMAD.SHL.U32 R4, R4, 0x8, RZ ;  /* 0x0000000804047824 */ /* 0x000fe400078e00ff */
[----:B------:R-:W-:Y:S01]  /*01c0*/  IMAD R7, R7, -0xa, R0 ;  /* 0xfffffff607077824 */ /* 0x000fe200078e0200 */
[----:B------:R-:W-:Y:S02]  /*01d0*/  ISETP.LT.U32.AND P1, PT, R5, 0x8, P0 ;  /* 0x000000080500780c */ /* 0x000fe40000721070 */
[----:B------:R-:W-:-:S02]  /*01e0*/  SHF.R.S32.HI R5, RZ, 0x1f, R2 ;  /* 0x0000001fff057819 */ /* 0x000fc40000011402 */
[CC--:B------:R-:W-:Y:S02]  /*01f0*/  IADD3 R2, P2, P3, R4.reuse, R9.reuse, R2 ;  /* 0x0000000904027210 */ /* 0x0c0fe40007b5e002 */
[----:B------:R-:W-:Y:S02]  /*0200*/  SHF.R.S32.HI R0, RZ, 0x1f, R4 ;  /* 0x0000001fff007819 */ /* 0x000fe40000011404 */
[--C-:B------:R-:W-:Y:S02]  /*0210*/  IADD3 R9, P4, P5, R4, R9, R7.reuse ;  /* 0x0000000904097210 */ /* 0x100fe40007d9e007 */
[----:B------:R-:W-:Y:S02]  /*0220*/  ISETP.LT.U32.AND P0, PT, R7, 0x9, P0 ;  /* 0x000000090700780c */ /* 0x000fe40000701070 */
[----:B------:R-:W-:Y:S02]  /*0230*/  SHF.R.S32.HI R7, RZ, 0x1f, R7 ;  /* 0x0000001fff077819 */ /* 0x000fe40000011407 */
[----:B------:R-:W-:-:S02]  /*0240*/  IADD3.X R5, R0, R11, R5, P2, P3 ;  /* 0x0000000b00057210 */ /* 0x000fc400017e6405 */
[C---:B------:R-:W-:Y:S02]  /*0250*/  ISETP.LT.AND P3, PT, R3.reuse, 0x16800, P1 ;  /* 0x000168000300780c */ /* 0x040fe40000f61270 */
[----:B------:R-:W-:Y:S02]  /*0260*/  ISETP.LT.AND P2, PT, R3, 0x16800, P0 ;  /* 0x000168000300780c */ /* 0x000fe40000741270 */
[----:B------:R-:W-:Y:S02]  /*0270*/  IADD3.X R0, R0, R11, R7, P4, P5 ;  /* 0x0000000b00007210 */ /* 0x000fe400027ea407 */
[C---:B------:R-:W-:Y:S02]  /*0280*/  LEA R4, P4, R2.reuse, UR4, 0x2 ;  /* 0x0000000402047c11 */ /* 0x040fe4000f8810ff */
[C---:B------:R-:W-:Y:S02]  /*0290*/  LEA R6, P5, R9.reuse, UR4, 0x2 ;  /* 0x0000000409067c11 */ /* 0x040fe4000f8a10ff */
[----:B------:R-:W-:Y:S01]  /*02a0*/  LEA.HI.X R5, R2, UR5, R5, 0x2, P4 ;  /* 0x0000000502057c11 */ /* 0x000fe2000a0f1405 */
[----:B------:R-:W-:Y:S01]  /*02b0*/  IMAD.MOV.U32 R2, RZ, RZ, RZ ;  /* 0x000000ffff027224 */ /* 0x000fe200078e00ff */
[----:B------:R-:W-:Y:S01]  /*02c0*/  LEA.HI.X R7, R9, UR5, R0, 0x2, P5 ;  /* 0x0000000509077c11 */ /* 0x000fe2000a8f1400 */
[----:B------:R-:W-:Y:S01]  /*02d0*/  IMAD.MOV.U32 R0, RZ, RZ, RZ ;  /* 0x000000ffff007224 */ /* 0x000fe200078e00ff */
[----:B------:R-:W-:Y:S01]  /*02e0*/  ULDC.64 UR4, c[0x0][0x208] ;  /* 0x0000820000047ab9 */ /* 0x000fe20000000a00 */
[----:B------:R-:W1:Y:S02]  /*02f0*/  LDC.64 R8, c[0x0][0x218] ;  /* 0x00008600ff087b82 */ /* 0x000e640000000a00 */
[----:B------:R-:W2:Y:S04]  /*0300*/  @P2 LDG.E R2, desc[UR4][R6.64+-0x24] ;  /* 0xffffdc0406022981 */ /* 0x000ea8000c1e1900 */
[----:B------:R-:W3:Y:S01]  /*0310*/  @P3 LDG.E R0, desc[UR4][R4.64+-0x24] ;  /* 0xffffdc0404003981 */ /* 0x000ee2000c1e1900 */
[----:B------:R-:W-:-:S02]  /*0320*/  ISETP.GE.AND P4, PT, R3, 0x16800, PT ;  /* 0x000168000300780c */ /* 0x000fc40003f86270 */
[----:B--2---:R-:W-:Y:S02]  /*0330*/  SEL R2, R2, RZ, P2 ;  /* 0x000000ff02027207 */ /* 0x004fe40001000000 */
[----:B---3--:R-:W-:Y:S02]  /*0340*/  SEL R0, R0, RZ, P3 ;  /* 0x000000ff00007207 */ /* 0x008fe40001800000 */
[----:B------:R-:W-:Y:S02]  /*0350*/  FSETP.GEU.AND P3, PT, R2, RZ, PT ;  /* 0x000000ff0200720b */ /* 0x000fe40003f6e000 */
[----:B------:R-:W-:Y:S02]  /*0360*/  FSETP.GEU.AND P2, PT, R0, RZ, PT ;  /* 0x000000ff0000720b */ /* 0x000fe40003f4e000 */
[----:B------:R-:W-:Y:S02]  /*0370*/  FSEL R10, R2, RZ, P3 ;  /* 0x000000ff020a7208 */ /* 0x000fe40001800000 */
[----:B------:R-:W-:Y:S01]  /*0380*/  FSEL R0, R0, RZ, P2 ;  /* 0x000000ff00007208 */ /* 0x000fe20001000000 */
[----:B-1----:R-:W-:Y:S01]  /*0390*/  IMAD.WIDE R2, R3, 0x4, R8 ;  /* 0x0000000403027825 */ /* 0x002fe200078e0208 */
[----:B------:R-:W-:-:S02]  /*03a0*/  SEL R5, R10, RZ, P0 ;  /* 0x000000ff0a057207 */ /* 0x000fc40000000000 */
[----:B------:R-:W-:Y:S01]  /*03b0*/  SEL R4, R0, RZ, P1 ;  /* 0x000000ff00047207 */ /* 0x000fe20000800000 */
[----:B------:R-:W-:Y:S06]  /*03c0*/  @P4 EXIT ;  /* 0x000000000000494d */ /* 0x000fec0003800000 */
[----:B------:R-:W-:Y:S01]  /*03d0*/  STG.E.64 desc[UR4][R2.64], R4 ;  /* 0x0000000402007986 */ /* 0x000fe2000c101b04 */
[----:B------:R-:W-:Y:S05]  /*03e0*/  EXIT ;  /* 0x000000000000794d */ /* 0x000fea0003800000 */
.L_x_0:
[----:B------:R-:W-:-:S00]  /*03f0*/  BRA `(.L_x_0) ;  /* 0xfffffffc00fc7947 */ /* 0x000fc0000383ffff */
[----:B------:R-:W-:-:S00]  /*0400*/  NOP ;  /* 0x0000000000007918 */ /* 0x000fc00000000000 */
[----:B------:R-:W-:-:S00]  /*0410*/  NOP ;  /* 0x0000000000007918 */ /* 0x000fc00000000000 */
[----:B------:R-:W-:-:S00]  /*0420*/  NOP ;  /* 0x0000000000007918 */ /* 0x000fc00000000000 */
[----:B------:R-:W-:-:S00]  /*0430*/  NOP ;  /* 0x0000000000007918 */ /* 0x000fc00000000000 */
[----:B------:R-:W-:-:S00]  /*0440*/  NOP ;  /* 0x0000000000007918 */ /* 0x000fc00000000000 */
[----:B------:R-:W-:-:S00]  /*0450*/  NOP ;  /* 0x0000000000007918 */ /* 0x000fc00000000000 */
[----:B------:R-:W-:-:S00]  /*0460*/  NOP ;  /* 0x0000000000007918 */ /* 0x000fc00000000000 */
[----:B------:R-:W-:-:S00]  /*0470*/  NOP ;  /* 0x0000000000007918 */ /* 0x000fc00000000000 */
.L_x_1:


//--------------------- .nv.constant0.triton_poi_fused_constant_pad_nd_relu_33 --------------------------
	.section	.nv.constant0.triton_poi_fused_constant_pad_nd_relu_33,"a",@progbits
	.sectionflags	@""
	.align	4
.nv.constant0.triton_poi_fused_constant_pad_nd_relu_33:
	.zero		548
